//
// Generated by NVIDIA NVVM Compiler
//
// Compiler Build ID: CL-36424714
// Cuda compilation tools, release 13.0, V13.0.88
// Based on NVVM 20.0.0
//

.version 9.0
.target sm_100
.address_size 64

	// .globl	nbody_kernel
// _ZZ12nbody_kernelE6pblock has been demoted

.visible .entry nbody_kernel(
	.param .f32 nbody_kernel_param_0,
	.param .u64 .ptr .align 1 nbody_kernel_param_1,
	.param .u64 .ptr .align 1 nbody_kernel_param_2,
	.param .u64 .ptr .align 1 nbody_kernel_param_3,
	.param .u64 .ptr .align 1 nbody_kernel_param_4,
	.param .f32 nbody_kernel_param_5,
	.param .f32 nbody_kernel_param_6
)
{
	.reg .pred 	%p<9>;
	.reg .b32 	%r<41>;
	.reg .b32 	%f<244>;
	.reg .b64 	%rd<19>;
	// demoted variable
	.shared .align 16 .b8 _ZZ12nbody_kernelE6pblock[16384];
	ld.param.f32 	%f53, [nbody_kernel_param_0];
	ld.param.u64 	%rd4, [nbody_kernel_param_1];
	ld.param.u64 	%rd5, [nbody_kernel_param_3];
	ld.param.f32 	%f54, [nbody_kernel_param_5];
	ld.param.f32 	%f55, [nbody_kernel_param_6];
	cvta.to.global.u64 	%rd6, %rd5;
	cvta.to.global.u64 	%rd1, %rd4;
	mov.u32 	%r16, %ctaid.x;
	mov.u32 	%r1, %ntid.x;
	mov.u32 	%r2, %tid.x;
	mad.lo.s32 	%r3, %r16, %r1, %r2;
	mov.u32 	%r17, %nctaid.x;
	mul.lo.s32 	%r18, %r1, %r17;
	div.s32 	%r4, %r18, %r1;
	mul.wide.s32 	%rd7, %r3, 16;
	add.s64 	%rd8, %rd1, %rd7;
	ld.global.v4.f32 	{%f1, %f2, %f3, %f4}, [%rd8];
	add.s64 	%rd9, %rd6, %rd7;
	ld.global.v4.f32 	{%f5, %f6, %f7, %f8}, [%rd9];
	setp.lt.s32 	%p1, %r4, 1;
	mov.f32 	%f239, 0f00000000;
	mov.f32 	%f238, %f239;
	mov.f32 	%f237, %f239;
	mov.f32 	%f236, %f239;
	@%p1 bra 	$L__BB0_11;
	mov.f32 	%f236, 0f00000000;
	mov.b32 	%r36, 0;
	shl.b32 	%r22, %r2, 4;
	mov.f32 	%f237, %f236;
	mov.f32 	%f238, %f236;
	mov.f32 	%f239, %f236;
$L__BB0_2:
	setp.lt.u32 	%p2, %r1, 4;
	mad.lo.s32 	%r21, %r36, %r1, %r2;
	mul.wide.u32 	%rd10, %r21, 16;
	add.s64 	%rd11, %rd1, %rd10;
	ld.global.v4.f32 	{%f59, %f60, %f61, %f62}, [%rd11];
	mov.u32 	%r23, _ZZ12nbody_kernelE6pblock;
	add.s32 	%r24, %r23, %r22;
	st.shared.v4.f32 	[%r24], {%f59, %f60, %f61, %f62};
	bar.sync 	0;
	mov.b32 	%r40, 0;
	@%p2 bra 	$L__BB0_5;
	add.s32 	%r37, %r23, 32;
	and.b32  	%r27, %r1, -4;
	neg.s32 	%r38, %r27;
$L__BB0_4:
	.pragma "nounroll";
	and.b32  	%r40, %r1, 2044;
	ld.shared.v4.f32 	{%f63, %f64, %f65, %f66}, [%r37+-32];
	sub.f32 	%f67, %f63, %f1;
	sub.f32 	%f68, %f64, %f2;
	sub.f32 	%f69, %f65, %f3;
	sub.f32 	%f70, %f66, %f4;
	mul.f32 	%f71, %f68, %f68;
	fma.rn.f32 	%f72, %f67, %f67, %f71;
	fma.rn.f32 	%f73, %f69, %f69, %f72;
	add.f32 	%f74, %f55, %f73;
	rsqrt.approx.f32 	%f75, %f74;
	mul.f32 	%f76, %f66, %f75;
	mul.f32 	%f77, %f75, %f76;
	mul.f32 	%f78, %f75, %f77;
	fma.rn.f32 	%f79, %f67, %f78, %f236;
	fma.rn.f32 	%f80, %f68, %f78, %f237;
	fma.rn.f32 	%f81, %f69, %f78, %f238;
	fma.rn.f32 	%f82, %f70, %f78, %f239;
	ld.shared.v4.f32 	{%f83, %f84, %f85, %f86}, [%r37+-16];
	sub.f32 	%f87, %f83, %f1;
	sub.f32 	%f88, %f84, %f2;
	sub.f32 	%f89, %f85, %f3;
	sub.f32 	%f90, %f86, %f4;
	mul.f32 	%f91, %f88, %f88;
	fma.rn.f32 	%f92, %f87, %f87, %f91;
	fma.rn.f32 	%f93, %f89, %f89, %f92;
	add.f32 	%f94, %f55, %f93;
	rsqrt.approx.f32 	%f95, %f94;
	mul.f32 	%f96, %f86, %f95;
	mul.f32 	%f97, %f95, %f96;
	mul.f32 	%f98, %f95, %f97;
	fma.rn.f32 	%f99, %f87, %f98, %f79;
	fma.rn.f32 	%f100, %f88, %f98, %f80;
	fma.rn.f32 	%f101, %f89, %f98, %f81;
	fma.rn.f32 	%f102, %f90, %f98, %f82;
	ld.shared.v4.f32 	{%f103, %f104, %f105, %f106}, [%r37];
	sub.f32 	%f107, %f103, %f1;
	sub.f32 	%f108, %f104, %f2;
	sub.f32 	%f109, %f105, %f3;
	sub.f32 	%f110, %f106, %f4;
	mul.f32 	%f111, %f108, %f108;
	fma.rn.f32 	%f112, %f107, %f107, %f111;
	fma.rn.f32 	%f113, %f109, %f109, %f112;
	add.f32 	%f114, %f55, %f113;
	rsqrt.approx.f32 	%f115, %f114;
	mul.f32 	%f116, %f106, %f115;
	mul.f32 	%f117, %f115, %f116;
	mul.f32 	%f118, %f115, %f117;
	fma.rn.f32 	%f119, %f107, %f118, %f99;
	fma.rn.f32 	%f120, %f108, %f118, %f100;
	fma.rn.f32 	%f121, %f109, %f118, %f101;
	fma.rn.f32 	%f122, %f110, %f118, %f102;
	ld.shared.v4.f32 	{%f123, %f124, %f125, %f126}, [%r37+16];
	sub.f32 	%f127, %f123, %f1;
	sub.f32 	%f128, %f124, %f2;
	sub.f32 	%f129, %f125, %f3;
	sub.f32 	%f130, %f126, %f4;
	mul.f32 	%f131, %f128, %f128;
	fma.rn.f32 	%f132, %f127, %f127, %f131;
	fma.rn.f32 	%f133, %f129, %f129, %f132;
	add.f32 	%f134, %f55, %f133;
	rsqrt.approx.f32 	%f135, %f134;
	mul.f32 	%f136, %f126, %f135;
	mul.f32 	%f137, %f135, %f136;
	mul.f32 	%f138, %f135, %f137;
	fma.rn.f32 	%f236, %f127, %f138, %f119;
	fma.rn.f32 	%f237, %f128, %f138, %f120;
	fma.rn.f32 	%f238, %f129, %f138, %f121;
	fma.rn.f32 	%f239, %f130, %f138, %f122;
	add.s32 	%r38, %r38, 4;
	add.s32 	%r37, %r37, 64;
	setp.ne.s32 	%p3, %r38, 0;
	@%p3 bra 	$L__BB0_4;
$L__BB0_5:
	and.b32  	%r28, %r1, 3;
	setp.eq.s32 	%p4, %r28, 0;
	@%p4 bra 	$L__BB0_10;
	setp.eq.s32 	%p5, %r28, 1;
	@%p5 bra 	$L__BB0_8;
	shl.b32 	%r29, %r40, 4;
	mov.u32 	%r30, _ZZ12nbody_kernelE6pblock;
	add.s32 	%r31, %r30, %r29;
	ld.shared.v4.f32 	{%f140, %f141, %f142, %f143}, [%r31];
	sub.f32 	%f144, %f140, %f1;
	sub.f32 	%f145, %f141, %f2;
	sub.f32 	%f146, %f142, %f3;
	sub.f32 	%f147, %f143, %f4;
	mul.f32 	%f148, %f145, %f145;
	fma.rn.f32 	%f149, %f144, %f144, %f148;
	fma.rn.f32 	%f150, %f146, %f146, %f149;
	add.f32 	%f151, %f55, %f150;
	rsqrt.approx.f32 	%f152, %f151;
	mul.f32 	%f153, %f143, %f152;
	mul.f32 	%f154, %f152, %f153;
	mul.f32 	%f155, %f152, %f154;
	fma.rn.f32 	%f156, %f144, %f155, %f236;
	fma.rn.f32 	%f157, %f145, %f155, %f237;
	fma.rn.f32 	%f158, %f146, %f155, %f238;
	fma.rn.f32 	%f159, %f147, %f155, %f239;
	ld.shared.v4.f32 	{%f160, %f161, %f162, %f163}, [%r31+16];
	sub.f32 	%f164, %f160, %f1;
	sub.f32 	%f165, %f161, %f2;
	sub.f32 	%f166, %f162, %f3;
	sub.f32 	%f167, %f163, %f4;
	mul.f32 	%f168, %f165, %f165;
	fma.rn.f32 	%f169, %f164, %f164, %f168;
	fma.rn.f32 	%f170, %f166, %f166, %f169;
	add.f32 	%f171, %f55, %f170;
	rsqrt.approx.f32 	%f172, %f171;
	mul.f32 	%f173, %f163, %f172;
	mul.f32 	%f174, %f172, %f173;
	mul.f32 	%f175, %f172, %f174;
	fma.rn.f32 	%f236, %f164, %f175, %f156;
	fma.rn.f32 	%f237, %f165, %f175, %f157;
	fma.rn.f32 	%f238, %f166, %f175, %f158;
	fma.rn.f32 	%f239, %f167, %f175, %f159;
	add.s32 	%r40, %r40, 2;
$L__BB0_8:
	and.b32  	%r32, %r1, 1;
	setp.eq.b32 	%p6, %r32, 1;
	not.pred 	%p7, %p6;
	@%p7 bra 	$L__BB0_10;
	shl.b32 	%r33, %r40, 4;
	mov.u32 	%r34, _ZZ12nbody_kernelE6pblock;
	add.s32 	%r35, %r34, %r33;
	ld.shared.v4.f32 	{%f176, %f177, %f178, %f179}, [%r35];
	sub.f32 	%f180, %f176, %f1;
	sub.f32 	%f181, %f177, %f2;
	sub.f32 	%f182, %f178, %f3;
	sub.f32 	%f183, %f179, %f4;
	mul.f32 	%f184, %f181, %f181;
	fma.rn.f32 	%f185, %f180, %f180, %f184;
	fma.rn.f32 	%f186, %f182, %f182, %f185;
	add.f32 	%f187, %f55, %f186;
	rsqrt.approx.f32 	%f188, %f187;
	mul.f32 	%f189, %f179, %f188;
	mul.f32 	%f190, %f188, %f189;
	mul.f32 	%f191, %f188, %f190;
	fma.rn.f32 	%f236, %f180, %f191, %f236;
	fma.rn.f32 	%f237, %f181, %f191, %f237;
	fma.rn.f32 	%f238, %f182, %f191, %f238;
	fma.rn.f32 	%f239, %f183, %f191, %f239;
$L__BB0_10:
	bar.sync 	0;
	add.s32 	%r36, %r36, 1;
	setp.ne.s32 	%p8, %r36, %r4;
	@%p8 bra 	$L__BB0_2;
$L__BB0_11:
	ld.param.u64 	%rd18, [nbody_kernel_param_4];
	ld.param.u64 	%rd17, [nbody_kernel_param_2];
	cvta.to.global.u64 	%rd12, %rd17;
	cvta.to.global.u64 	%rd13, %rd18;
	mul.f32 	%f192, %f53, %f54;
	mul.f32 	%f193, %f54, 0f00000000;
	mul.f32 	%f194, %f53, %f192;
	mul.f32 	%f195, %f193, 0f00000000;
	mul.f32 	%f196, %f194, %f236;
	mul.f32 	%f197, %f194, %f237;
	mul.f32 	%f198, %f194, %f238;
	mul.f32 	%f199, %f195, %f239;
	fma.rn.f32 	%f200, %f53, %f5, %f196;
	fma.rn.f32 	%f201, %f53, %f6, %f197;
	fma.rn.f32 	%f202, %f53, %f7, %f198;
	fma.rn.f32 	%f203, %f8, 0f00000000, %f199;
	add.f32 	%f204, %f1, %f200;
	add.f32 	%f205, %f2, %f201;
	add.f32 	%f206, %f3, %f202;
	add.f32 	%f207, %f4, %f203;
	fma.rn.f32 	%f208, %f53, %f236, %f5;
	fma.rn.f32 	%f209, %f53, %f237, %f6;
	fma.rn.f32 	%f210, %f53, %f238, %f7;
	fma.rn.f32 	%f211, %f239, 0f00000000, %f8;
	mul.wide.s32 	%rd14, %r3, 16;
	add.s64 	%rd15, %rd12, %rd14;
	st.global.v4.f32 	[%rd15], {%f204, %f205, %f206, %f207};
	add.s64 	%rd16, %rd13, %rd14;
	st.global.v4.f32 	[%rd16], {%f208, %f209, %f210, %f211};
	ret;

}


// ===== COMPILED SASS (sm_100) =====

	.target	sm_100

	.elftype	@"ET_EXEC"


//--------------------- .note.nv.tkinfo           --------------------------
	.section	.note.nv.tkinfo,"",@"SHT_NOTE"
	.sectionflags	@"SHF_NOTE_NV_TKINFO"
	.tkinfo
        /*0018*/ 	.word	0x00000002
        /*0030*/ 	.string	""
        /*0030*/ 	.string	"ptxas"
        /*0030*/ 	.string	"Cuda compilation tools, release 13.0, V13.0.88"
        /*0030*/ 	.string	"Build cuda_13.0.r13.0/compiler.36424714_0"
        /*0030*/ 	.string	"-arch sm_100 -m 64 "



//--------------------- .note.nv.cuinfo           --------------------------
	.section	.note.nv.cuinfo,"",@"SHT_NOTE"
	.sectionflags	@"SHF_NOTE_NV_CUINFO"
        /*0018*/ 	.short	0x0002
        /*001a*/ 	.short	0x0064
        /*001c*/ 	.short	0x0082
	.zero		2


//--------------------- .nv.info                  --------------------------
	.section	.nv.info,"",@"SHT_CUDA_INFO"
	.align	4


	//----- nvinfo : EIATTR_REGCOUNT
	.align		4
        /*0000*/ 	.byte	0x04, 0x2f
        /*0002*/ 	.short	(.L_1 - .L_0)
	.align		4
.L_0:
        /*0004*/ 	.word	index@(nbody_kernel)
        /*0008*/ 	.word	0x00000020


	//----- nvinfo : EIATTR_FRAME_SIZE
	.align		4
.L_1:
        /*000c*/ 	.byte	0x04, 0x11
        /*000e*/ 	.short	(.L_3 - .L_2)
	.align		4
.L_2:
        /*0010*/ 	.word	index@(nbody_kernel)
        /*0014*/ 	.word	0x00000000


	//----- nvinfo : EIATTR_MIN_STACK_SIZE
	.align		4
.L_3:
        /*0018*/ 	.byte	0x04, 0x12
        /*001a*/ 	.short	(.L_5 - .L_4)
	.align		4
.L_4:
        /*001c*/ 	.word	index@(nbody_kernel)
        /*0020*/ 	.word	0x00000000
.L_5:


//--------------------- .nv.compat                --------------------------
	.section	.nv.compat,"",@"SHT_CUDA_COMPAT_INFO"
	.align	4
        /*0000*/ 	.byte	0x02, 0x09, 0x00, 0x00, 0x02, 0x02, 0x01, 0x00, 0x02, 0x05, 0x05, 0x00, 0x03, 0x07, 0x01, 0x01
        /*0010*/ 	.byte	0x02, 0x03, 0x00, 0x00, 0x02, 0x06, 0x01, 0x00, 0x04, 0x0b, 0x08, 0x00, 0x01, 0x00, 0x00, 0x00
        /*0020*/ 	.byte	0x00, 0x00, 0x00, 0x00


//--------------------- .nv.info.nbody_kernel     --------------------------
	.section	.nv.info.nbody_kernel,"",@"SHT_CUDA_INFO"
	.sectionflags	@""
	.align	4


	//----- nvinfo : EIATTR_CUDA_API_VERSION
	.align		4
        /*0000*/ 	.byte	0x04, 0x37
        /*0002*/ 	.short	(.L_7 - .L_6)
.L_6:
        /*0004*/ 	.word	0x00000082


	//----- nvinfo : EIATTR_KPARAM_INFO
	.align		4
.L_7:
        /*0008*/ 	.byte	0x04, 0x17
        /*000a*/ 	.short	(.L_9 - .L_8)
.L_8:
        /*000c*/ 	.word	0x00000000
        /*0010*/ 	.short	0x0006
        /*0012*/ 	.short	0x002c
        /*0014*/ 	.byte	0x00, 0xf0, 0x11, 0x00


	//----- nvinfo : EIATTR_KPARAM_INFO
	.align		4
.L_9:
        /*0018*/ 	.byte	0x04, 0x17
        /*001a*/ 	.short	(.L_11 - .L_10)
.L_10:
        /*001c*/ 	.word	0x00000000
        /*0020*/ 	.short	0x0005
        /*0022*/ 	.short	0x0028
        /*0024*/ 	.byte	0x00, 0xf0, 0x11, 0x00


	//----- nvinfo : EIATTR_KPARAM_INFO
	.align		4
.L_11:
        /*0028*/ 	.byte	0x04, 0x17
        /*002a*/ 	.short	(.L_13 - .L_12)
.L_12:
        /*002c*/ 	.word	0x00000000
        /*0030*/ 	.short	0x0004
        /*0032*/ 	.short	0x0020
        /*0034*/ 	.byte	0x00, 0xf5, 0x21, 0x00


	//----- nvinfo : EIATTR_KPARAM_INFO
	.align		4
.L_13:
        /*0038*/ 	.byte	0x04, 0x17
        /*003a*/ 	.short	(.L_15 - .L_14)
.L_14:
        /*003c*/ 	.word	0x00000000
        /*0040*/ 	.short	0x0003
        /*0042*/ 	.short	0x0018
        /*0044*/ 	.byte	0x00, 0xf5, 0x21, 0x00


	//----- nvinfo : EIATTR_KPARAM_INFO
	.align		4
.L_15:
        /*0048*/ 	.byte	0x04, 0x17
        /*004a*/ 	.short	(.L_17 - .L_16)
.L_16:
        /*004c*/ 	.word	0x00000000
        /*0050*/ 	.short	0x0002
        /*0052*/ 	.short	0x0010
        /*0054*/ 	.byte	0x00, 0xf5, 0x21, 0x00


	//----- nvinfo : EIATTR_KPARAM_INFO
	.align		4
.L_17:
        /*0058*/ 	.byte	0x04, 0x17
        /*005a*/ 	.short	(.L_19 - .L_18)
.L_18:
        /*005c*/ 	.word	0x00000000
        /*0060*/ 	.short	0x0001
        /*0062*/ 	.short	0x0008
        /*0064*/ 	.byte	0x00, 0xf5, 0x21, 0x00


	//----- nvinfo : EIATTR_KPARAM_INFO
	.align		4
.L_19:
        /*0068*/ 	.byte	0x04, 0x17
        /*006a*/ 	.short	(.L_21 - .L_20)
.L_20:
        /*006c*/ 	.word	0x00000000
        /*0070*/ 	.short	0x0000
        /*0072*/ 	.short	0x0000
        /*0074*/ 	.byte	0x00, 0xf0, 0x11, 0x00


	//----- nvinfo : EIATTR_SPARSE_MMA_MASK
	.align		4
.L_21:
        /*0078*/ 	.byte	0x03, 0x50
        /*007a*/ 	.short	0x0000


	//----- nvinfo : EIATTR_MAXREG_COUNT
	.align		4
        /*007c*/ 	.byte	0x03, 0x1b
        /*007e*/ 	.short	0x00ff


	//----- nvinfo : EIATTR_NUM_BARRIERS
	.align		4
        /*0080*/ 	.byte	0x02, 0x4c
        /*0082*/ 	.byte	0x01
	.zero		1


	//----- nvinfo : EIATTR_MERCURY_ISA_VERSION
	.align		4
        /*0084*/ 	.byte	0x03, 0x5f
        /*0086*/ 	.short	0x0101


	//----- nvinfo : EIATTR_VRC_CTA_INIT_COUNT
	.align		4
        /*0088*/ 	.byte	0x02, 0x4a
	.zero		1
	.zero		1


	//----- nvinfo : EIATTR_EXIT_INSTR_OFFSETS
	.align		4
        /*008c*/ 	.byte	0x04, 0x1c
        /*008e*/ 	.short	(.L_23 - .L_22)


	//   ....[0]....
.L_22:
        /*0090*/ 	.word	0x00000fe0


	//----- nvinfo : EIATTR_CBANK_PARAM_SIZE
	.align		4
.L_23:
        /*0094*/ 	.byte	0x03, 0x19
        /*0096*/ 	.short	0x0030


	//----- nvinfo : EIATTR_PARAM_CBANK
	.align		4
        /*0098*/ 	.byte	0x04, 0x0a
        /*009a*/ 	.short	(.L_25 - .L_24)
	.align		4
.L_24:
        /*009c*/ 	.word	index@(.nv.constant0.nbody_kernel)
        /*00a0*/ 	.short	0x0380
        /*00a2*/ 	.short	0x0030


	//----- nvinfo : EIATTR_SW_WAR
	.align		4
.L_25:
        /*00a4*/ 	.byte	0x04, 0x36
        /*00a6*/ 	.short	(.L_27 - .L_26)
.L_26:
        /*00a8*/ 	.word	0x00000008
.L_27:


//--------------------- .nv.callgraph             --------------------------
	.section	.nv.callgraph,"",@"SHT_CUDA_CALLGRAPH"
	.align	4
	.sectionentsize	8
	.align		4
        /*0000*/ 	.word	0x00000000
	.align		4
        /*0004*/ 	.word	0xffffffff
	.align		4
        /*0008*/ 	.word	0x00000000
	.align		4
        /*000c*/ 	.word	0xfffffffe
	.align		4
        /*0010*/ 	.word	0x00000000
	.align		4
        /*0014*/ 	.word	0xfffffffd
	.align		4
        /*0018*/ 	.word	0x00000000
	.align		4
        /*001c*/ 	.word	0xfffffffc


//--------------------- .text.nbody_kernel        --------------------------
	.section	.text.nbody_kernel,"ax",@progbits
	.align	128
        .global         nbody_kernel
        .type           nbody_kernel,@function
        .size           nbody_kernel,(.L_x_7 - nbody_kernel)
        .other          nbody_kernel,@"STO_CUDA_ENTRY STV_DEFAULT"
nbody_kernel:
.text.nbody_kernel:
[----:B------:R-:W-:Y:S08]  /*0000*/  LDC R1, c[0x0][0x37c] ;  /* 0x0000df00ff017b82 */ /* 0x000ff00000000800 */
[----:B------:R-:W0:Y:S01]  /*0010*/  LDC R3, c[0x0][0x360] ;  /* 0x0000d800ff037b82 */ /* 0x000e220000000800 */
[----:B------:R-:W1:Y:S01]  /*0020*/  S2R R0, SR_TID.X ;  /* 0x0000000000007919 */ /* 0x000e620000002100 */
[----:B------:R-:W2:Y:S06]  /*0030*/  LDCU.64 UR8, c[0x0][0x358] ;  /* 0x00006b00ff0877ac */ /* 0x000eac0008000a00 */
[----:B------:R-:W1:Y:S08]  /*0040*/  S2UR UR4, SR_CTAID.X ;  /* 0x00000000000479c3 */ /* 0x000e700000002500 */
[----:B------:R-:W3:Y:S01]  /*0050*/  LDC.64 R8, c[0x0][0x388] ;  /* 0x0000e200ff087b82 */ /* 0x000ee20000000a00 */
[----:B0-----:R-:W-:-:S07]  /*0060*/  IABS R7, R3 ;  /* 0x0000000300077213 */ /* 0x001fce0000000000 */
[----:B------:R-:W0:Y:S01]  /*0070*/  LDC.64 R12, c[0x0][0x398] ;  /* 0x0000e600ff0c7b82 */ /* 0x000e220000000a00 */
[----:B------:R-:W4:Y:S01]  /*0080*/  I2F.RP R6, R7 ;  /* 0x0000000700067306 */ /* 0x000f220000209400 */
[----:B-1----:R-:W-:-:S07]  /*0090*/  IMAD R20, R3, UR4, R0 ;  /* 0x0000000403147c24 */ /* 0x002fce000f8e0200 */
[----:B----4-:R-:W1:Y:S01]  /*00a0*/  MUFU.RCP R6, R6 ;  /* 0x0000000600067308 */ /* 0x010e620000001000 */
[----:B------:R-:W4:Y:S01]  /*00b0*/  LDCU UR4, c[0x0][0x370] ;  /* 0x00006e00ff0477ac */ /* 0x000f220008000800 */
[----:B------:R-:W-:Y:S01]  /*00c0*/  IABS R18, R3 ;  /* 0x0000000300127213 */ /* 0x000fe20000000000 */
[----:B---3--:R-:W-:-:S04]  /*00d0*/  IMAD.WIDE R8, R20, 0x10, R8 ;  /* 0x0000001014087825 */ /* 0x008fc800078e0208 */
[----:B0-----:R-:W-:-:S04]  /*00e0*/  IMAD.WIDE R12, R20, 0x10, R12 ;  /* 0x00000010140c7825 */ /* 0x001fc800078e020c */
[----:B------:R-:W-:Y:S01]  /*00f0*/  HFMA2 R24, -RZ, RZ, 0, 0 ;  /* 0x00000000ff187431 */ /* 0x000fe200000001ff */
[----:B--2---:R-:W5:Y:S01]  /*0100*/  LDG.E.128 R8, desc[UR8][R8.64] ;  /* 0x0000000808087981 */ /* 0x004f62000c1e1d00 */
[----:B------:R-:W-:-:S03]  /*0110*/  MOV R21, RZ ;  /* 0x000000ff00157202 */ /* 0x000fc60000000f00 */
[----:B------:R-:W5:Y:S01]  /*0120*/  LDG.E.128 R12, desc[UR8][R12.64] ;  /* 0x000000080c0c7981 */ /* 0x000f62000c1e1d00 */
[----:B------:R-:W-:Y:S02]  /*0130*/  CS2R R22, SRZ ;  /* 0x0000000000167805 */ /* 0x000fe4000001ff00 */
[----:B-1----:R-:W-:Y:S01]  /*0140*/  IADD3 R4, PT, PT, R6, 0xffffffe, RZ ;  /* 0x0ffffffe06047810 */ /* 0x002fe20007ffe0ff */
[----:B----4-:R-:W-:Y:S01]  /*0150*/  IMAD R2, R3, UR4, RZ ;  /* 0x0000000403027c24 */ /* 0x010fe2000f8e02ff */
[----:B------:R-:W-:Y:S02]  /*0160*/  IADD3 R6, PT, PT, RZ, -R18, RZ ;  /* 0x80000012ff067210 */ /* 0x000fe40007ffe0ff */
[----:B------:R0:W1:Y:S02]  /*0170*/  F2I.FTZ.U32.TRUNC.NTZ R5, R4 ;  /* 0x0000000400057305 */ /* 0x000064000021f000 */
[----:B0-----:R-:W-:Y:S01]  /*0180*/  HFMA2 R4, -RZ, RZ, 0, 0 ;  /* 0x00000000ff047431 */ /* 0x001fe200000001ff */
[----:B-1----:R-:W-:-:S05]  /*0190*/  IADD3 R16, PT, PT, RZ, -R5, RZ ;  /* 0x80000005ff107210 */ /* 0x002fca0007ffe0ff */
[----:B------:R-:W-:Y:S01]  /*01a0*/  IMAD R17, R16, R7, RZ ;  /* 0x0000000710117224 */ /* 0x000fe200078e02ff */
[----:B------:R-:W-:Y:S02]  /*01b0*/  IABS R16, R2 ;  /* 0x0000000200107213 */ /* 0x000fe40000000000 */
[----:B------:R-:W-:Y:S01]  /*01c0*/  LOP3.LUT R2, R2, R3, RZ, 0x3c, !PT ;  /* 0x0000000302027212 */ /* 0x000fe200078e3cff */
[----:B------:R-:W-:Y:S01]  /*01d0*/  IMAD.HI.U32 R5, R5, R17, R4 ;  /* 0x0000001105057227 */ /* 0x000fe200078e0004 */
[----:B------:R-:W-:Y:S02]  /*01e0*/  MOV R4, R16 ;  /* 0x0000001000047202 */ /* 0x000fe40000000f00 */
[----:B------:R-:W-:-:S03]  /*01f0*/  ISETP.GE.AND P1, PT, R2, RZ, PT ;  /* 0x000000ff0200720c */ /* 0x000fc60003f26270 */
[----:B------:R-:W-:-:S04]  /*0200*/  IMAD.HI.U32 R5, R5, R4, RZ ;  /* 0x0000000405057227 */ /* 0x000fc800078e00ff */
[----:B------:R-:W-:-:S05]  /*0210*/  IMAD R4, R5, R6, R4 ;  /* 0x0000000605047224 */ /* 0x000fca00078e0204 */
[----:B------:R-:W-:-:S13]  /*0220*/  ISETP.GT.U32.AND P2, PT, R7, R4, PT ;  /* 0x000000040700720c */ /* 0x000fda0003f44070 */
[-C--:B------:R-:W-:Y:S02]  /*0230*/  @!P2 IADD3 R4, PT, PT, R4, -R7.reuse, RZ ;  /* 0x800000070404a210 */ /* 0x080fe40007ffe0ff */
[----:B------:R-:W-:Y:S02]  /*0240*/  @!P2 IADD3 R5, PT, PT, R5, 0x1, RZ ;  /* 0x000000010505a810 */ /* 0x000fe40007ffe0ff */
[----:B------:R-:W-:Y:S02]  /*0250*/  ISETP.GE.U32.AND P0, PT, R4, R7, PT ;  /* 0x000000070400720c */ /* 0x000fe40003f06070 */
[----:B------:R-:W-:-:S11]  /*0260*/  ISETP.NE.AND P2, PT, R3, RZ, PT ;  /* 0x000000ff0300720c */ /* 0x000fd60003f45270 */
[----:B------:R-:W-:-:S04]  /*0270*/  @P0 IADD3 R5, PT, PT, R5, 0x1, RZ ;  /* 0x0000000105050810 */ /* 0x000fc80007ffe0ff */
[----:B------:R-:W-:-:S04]  /*0280*/  MOV R2, R5 ;  /* 0x0000000500027202 */ /* 0x000fc80000000f00 */
[----:B------:R-:W-:Y:S02]  /*0290*/  @!P1 IADD3 R2, PT, PT, -R2, RZ, RZ ;  /* 0x000000ff02029210 */ /* 0x000fe40007ffe1ff */
[----:B------:R-:W-:-:S04]  /*02a0*/  @!P2 LOP3.LUT R2, RZ, R3, RZ, 0x33, !PT ;  /* 0x00000003ff02a212 */ /* 0x000fc800078e33ff */
[----:B------:R-:W-:-:S13]  /*02b0*/  ISETP.GE.AND P0, PT, R2, 0x1, PT ;  /* 0x000000010200780c */ /* 0x000fda0003f06270 */
[----:B------:R-:W-:Y:S05]  /*02c0*/  @!P0 BRA `(.L_x_0) ;  /* 0x0000000800d88947 */ /* 0x000fea0003800000 */
[----:B------:R-:W-:Y:S02]  /*02d0*/  CS2R R22, SRZ ;  /* 0x0000000000167805 */ /* 0x000fe4000001ff00 */
[----:B------:R-:W-:Y:S01]  /*02e0*/  MOV R21, RZ ;  /* 0x000000ff00157202 */ /* 0x000fe20000000f00 */
[----:B------:R-:W-:Y:S01]  /*02f0*/  UMOV UR4, URZ ;  /* 0x000000ff00047c82 */ /* 0x000fe20008000000 */
[----:B------:R-:W-:-:S07]  /*0300*/  MOV R24, RZ ;  /* 0x000000ff00187202 */ /* 0x000fce0000000f00 */
.L_x_5:
[----:B------:R-:W0:Y:S01]  /*0310*/  LDC.64 R4, c[0x0][0x388] ;  /* 0x0000e200ff047b82 */ /* 0x000e220000000a00 */
[----:B------:R-:W-:-:S04]  /*0320*/  IMAD R7, R3, UR4, R0 ;  /* 0x0000000403077c24 */ /* 0x000fc8000f8e0200 */
[----:B0-----:R-:W-:-:S06]  /*0330*/  IMAD.WIDE.U32 R4, R7, 0x10, R4 ;  /* 0x0000001007047825 */ /* 0x001fcc00078e0004 */
[----:B------:R-:W2:Y:S01]  /*0340*/  LDG.E.128 R4, desc[UR8][R4.64] ;  /* 0x0000000804047981 */ /* 0x000ea2000c1e1d00 */
[----:B------:R-:W0:Y:S01]  /*0350*/  S2UR UR6, SR_CgaCtaId ;  /* 0x00000000000679c3 */ /* 0x000e220000008800 */
[----:B------:R-:W-:Y:S01]  /*0360*/  UMOV UR5, 0x400 ;  /* 0x0000040000057882 */ /* 0x000fe20000000000 */
[----:B------:R-:W-:Y:S01]  /*0370*/  ISETP.GE.U32.AND P1, PT, R3, 0x4, PT ;  /* 0x000000040300780c */ /* 0x000fe20003f26070 */
[----:B------:R-:W-:Y:S01]  /*0380*/  UIADD3 UR4, UPT, UPT, UR4, 0x1, URZ ;  /* 0x0000000104047890 */ /* 0x000fe2000fffe0ff */
[----:B------:R-:W-:-:S05]  /*0390*/  HFMA2 R25, -RZ, RZ, 0, 0 ;  /* 0x00000000ff197431 */ /* 0x000fca00000001ff */
[----:B------:R-:W-:Y:S01]  /*03a0*/  ISETP.NE.AND P0, PT, R2, UR4, PT ;  /* 0x0000000402007c0c */ /* 0x000fe2000bf05270 */
[----:B0-----:R-:W-:-:S06]  /*03b0*/  ULEA UR5, UR6, UR5, 0x18 ;  /* 0x0000000506057291 */ /* 0x001fcc000f8ec0ff */
[----:B------:R-:W-:-:S05]  /*03c0*/  LEA R16, R0, UR5, 0x4 ;  /* 0x0000000500107c11 */ /* 0x000fca000f8e20ff */
[----:B--2---:R0:W-:Y:S01]  /*03d0*/  STS.128 [R16], R4 ;  /* 0x0000000410007388 */ /* 0x0041e20000000c00 */
[----:B------:R-:W-:Y:S06]  /*03e0*/  BAR.SYNC.DEFER_BLOCKING 0x0 ;  /* 0x0000000000007b1d */ /* 0x000fec0000010000 */
[----:B------:R-:W-:Y:S05]  /*03f0*/  @!P1 BRA `(.L_x_1) ;  /* 0x0000000400649947 */ /* 0x000fea0003800000 */
[----:B------:R-:W-:Y:S01]  /*0400*/  LOP3.LUT R25, R3, 0xfffffffc, RZ, 0xc0, !PT ;  /* 0xfffffffc03197812 */ /* 0x000fe200078ec0ff */
[----:B------:R-:W1:Y:S03]  /*0410*/  LDCU UR7, c[0x0][0x3ac] ;  /* 0x00007580ff0777ac */ /* 0x000e660008000800 */
[----:B------:R-:W-:Y:S01]  /*0420*/  IADD3 R25, PT, PT, -R25, RZ, RZ ;  /* 0x000000ff19197210 */ /* 0x000fe20007ffe1ff */
[----:B------:R-:W-:-:S12]  /*0430*/  UIADD3 UR6, UPT, UPT, UR5, 0x20, URZ ;  /* 0x0000002005067890 */ /* 0x000fd8000fffe0ff */
.L_x_2:
[----:B0-----:R-:W0:Y:S01]  /*0440*/  LDS.128 R16, [UR6+-0x20] ;  /* 0xffffe006ff107984 */ /* 0x001e220008000c00 */
[----:B------:R-:W-:Y:S01]  /*0450*/  IADD3 R25, PT, PT, R25, 0x4, RZ ;  /* 0x0000000419197810 */ /* 0x000fe20007ffe0ff */
[----:B0----5:R-:W-:Y:S01]  /*0460*/  FADD R17, -R9, R17 ;  /* 0x0000001109117221 */ /* 0x021fe20000000100 */
[----:B------:R-:W-:Y:S01]  /*0470*/  FADD R26, -R8, R16 ;  /* 0x00000010081a7221 */ /* 0x000fe20000000100 */
[----:B------:R-:W-:Y:S02]  /*0480*/  FADD R18, -R10, R18 ;  /* 0x000000120a127221 */ /* 0x000fe40000000100 */
[----:B------:R-:W-:-:S04]  /*0490*/  FMUL R5, R17, R17 ;  /* 0x0000001111057220 */ /* 0x000fc80000400000 */
[----:B------:R-:W-:-:S04]  /*04a0*/  FFMA R5, R26, R26, R5 ;  /* 0x0000001a1a057223 */ /* 0x000fc80000000005 */
[----:B------:R-:W-:-:S04]  /*04b0*/  FFMA R5, R18, R18, R5 ;  /* 0x0000001212057223 */ /* 0x000fc80000000005 */
[----:B-1----:R-:W-:-:S05]  /*04c0*/  FADD R27, R5, UR7 ;  /* 0x00000007051b7e21 */ /* 0x002fca0008000000 */
[----:B------:R-:W-:-:S13]  /*04d0*/  FSETP.GEU.AND P1, PT, |R27|, 1.175494350822287508e-38, PT ;  /* 0x008000001b00780b */ /* 0x000fda0003f2e200 */
[----:B------:R-:W-:-:S04]  /*04e0*/  @!P1 FMUL R27, R27, 16777216 ;  /* 0x4b8000001b1b9820 */ /* 0x000fc80000400000 */
[----:B------:R-:W0:Y:S02]  /*04f0*/  MUFU.RSQ R16, R27 ;  /* 0x0000001b00107308 */ /* 0x000e240000001400 */
[----:B0-----:R-:W-:-:S04]  /*0500*/  @!P1 FMUL R16, R16, 4096 ;  /* 0x4580000010109820 */ /* 0x001fc80000400000 */
[----:B------:R-:W-:Y:S01]  /*0510*/  FMUL R5, R19, R16 ;  /* 0x0000001013057220 */ /* 0x000fe20000400000 */
[----:B------:R-:W-:-:S03]  /*0520*/  FADD R19, -R11, R19 ;  /* 0x000000130b137221 */ /* 0x000fc60000000100 */
[----:B------:R-:W-:-:S04]  /*0530*/  FMUL R5, R16, R5 ;  /* 0x0000000510057220 */ /* 0x000fc80000400000 */
[----:B------:R-:W-:Y:S02]  /*0540*/  FMUL R16, R16, R5 ;  /* 0x0000000510107220 */ /* 0x000fe40000400000 */
[----:B------:R-:W0:Y:S02]  /*0550*/  LDS.128 R4, [UR6+-0x10] ;  /* 0xfffff006ff047984 */ /* 0x000e240008000c00 */
[-C--:B------:R-:W-:Y:S01]  /*0560*/  FFMA R23, R26, R16.reuse, R23 ;  /* 0x000000101a177223 */ /* 0x080fe20000000017 */
[-C--:B------:R-:W-:Y:S01]  /*0570*/  FFMA R22, R17, R16.reuse, R22 ;  /* 0x0000001011167223 */ /* 0x080fe20000000016 */
[-C--:B------:R-:W-:Y:S01]  /*0580*/  FFMA R21, R18, R16.reuse, R21 ;  /* 0x0000001012157223 */ /* 0x080fe20000000015 */
[----:B------:R-:W-:Y:S01]  /*0590*/  FFMA R24, R19, R16, R24 ;  /* 0x0000001013187223 */ /* 0x000fe20000000018 */
[----:B0-----:R-:W-:Y:S01]  /*05a0*/  FADD R5, -R9, R5 ;  /* 0x0000000509057221 */ /* 0x001fe20000000100 */
[----:B------:R-:W-:Y:S01]  /*05b0*/  FADD R4, -R8, R4 ;  /* 0x0000000408047221 */ /* 0x000fe20000000100 */
[----:B------:R-:W-:-:S02]  /*05c0*/  FADD R6, -R10, R6 ;  /* 0x000000060a067221 */ /* 0x000fc40000000100 */
[----:B------:R-:W-:-:S04]  /*05d0*/  FMUL R29, R5, R5 ;  /* 0x00000005051d7220 */ /* 0x000fc80000400000 */
[----:B------:R-:W-:-:S04]  /*05e0*/  FFMA R29, R4, R4, R29 ;  /* 0x00000004041d7223 */ /* 0x000fc8000000001d */
[----:B------:R-:W-:-:S04]  /*05f0*/  FFMA R29, R6, R6, R29 ;  /* 0x00000006061d7223 */ /* 0x000fc8000000001d */
[----:B------:R-:W-:-:S05]  /*0600*/  FADD R29, R29, UR7 ;  /* 0x000000071d1d7e21 */ /* 0x000fca0008000000 */
        /* <DEDUP_REMOVED lines=8> */
[----:B------:R-:W0:Y:S02]  /*0690*/  LDS.128 R16, [UR6] ;  /* 0x00000006ff107984 */ /* 0x000e240008000c00 */
        /* <DEDUP_REMOVED lines=19> */
[----:B------:R-:W0:Y:S01]  /*07d0*/  LDS.128 R4, [UR6+0x10] ;  /* 0x00001006ff047984 */ /* 0x000e220008000c00 */
[----:B------:R-:W-:Y:S01]  /*07e0*/  UIADD3 UR6, UPT, UPT, UR6, 0x40, URZ ;  /* 0x0000004006067890 */ /* 0x000fe2000fffe0ff */
        /* <DEDUP_REMOVED lines=14> */
[----:B0-----:R-:W-:Y:S01]  /*08d0*/  @!P1 FMUL R16, R16, 4096 ;  /* 0x4580000010109820 */ /* 0x001fe20000400000 */
[----:B------:R-:W-:-:S03]  /*08e0*/  ISETP.NE.AND P1, PT, R25, RZ, PT ;  /* 0x000000ff1900720c */ /* 0x000fc60003f25270 */
[----:B------:R-:W-:Y:S01]  /*08f0*/  FMUL R17, R7, R16 ;  /* 0x0000001007117220 */ /* 0x000fe20000400000 */
[----:B------:R-:W-:-:S03]  /*0900*/  FADD R7, -R11, R7 ;  /* 0x000000070b077221 */ /* 0x000fc60000000100 */
[----:B------:R-:W-:-:S04]  /*0910*/  FMUL R17, R16, R17 ;  /* 0x0000001110117220 */ /* 0x000fc80000400000 */
[----:B------:R-:W-:-:S04]  /*0920*/  FMUL R17, R16, R17 ;  /* 0x0000001110117220 */ /* 0x000fc80000400000 */
[-C--:B------:R-:W-:Y:S01]  /*0930*/  FFMA R23, R4, R17.reuse, R23 ;  /* 0x0000001104177223 */ /* 0x080fe20000000017 */
[-C--:B------:R-:W-:Y:S01]  /*0940*/  FFMA R22, R5, R17.reuse, R22 ;  /* 0x0000001105167223 */ /* 0x080fe20000000016 */
[-C--:B------:R-:W-:Y:S01]  /*0950*/  FFMA R21, R6, R17.reuse, R21 ;  /* 0x0000001106157223 */ /* 0x080fe20000000015 */
[----:B------:R-:W-:Y:S01]  /*0960*/  FFMA R24, R7, R17, R24 ;  /* 0x0000001107187223 */ /* 0x000fe20000000018 */
[----:B------:R-:W-:Y:S06]  /*0970*/  @P1 BRA `(.L_x_2) ;  /* 0xfffffff800b01947 */ /* 0x000fec000383ffff */
[----:B------:R-:W-:-:S07]  /*0980*/  LOP3.LUT R25, R3, 0x7fc, RZ, 0xc0, !PT ;  /* 0x000007fc03197812 */ /* 0x000fce00078ec0ff */
.L_x_1:
[----:B0-----:R-:W-:-:S13]  /*0990*/  LOP3.LUT P1, R4, R3, 0x3, RZ, 0xc0, !PT ;  /* 0x0000000303047812 */ /* 0x001fda000782c0ff */
[----:B------:R-:W-:Y:S05]  /*09a0*/  @!P1 BRA `(.L_x_3) ;  /* 0x0000000400189947 */ /* 0x000fea0003800000 */
[----:B------:R-:W-:Y:S02]  /*09b0*/  ISETP.NE.AND P2, PT, R4, 0x1, PT ;  /* 0x000000010400780c */ /* 0x000fe40003f45270 */
[----:B------:R-:W-:-:S04]  /*09c0*/  LOP3.LUT R5, R3, 0x1, RZ, 0xc0, !PT ;  /* 0x0000000103057812 */ /* 0x000fc800078ec0ff */
[----:B------:R-:W-:-:S07]  /*09d0*/  ISETP.NE.U32.AND P1, PT, R5, 0x1, PT ;  /* 0x000000010500780c */ /* 0x000fce0003f25070 */
[----:B------:R-:W-:Y:S06]  /*09e0*/  @!P2 BRA `(.L_x_4) ;  /* 0x0000000000aca947 */ /* 0x000fec0003800000 */
[C---:B------:R-:W-:Y:S01]  /*09f0*/  LEA R16, R25.reuse, UR5, 0x4 ;  /* 0x0000000519107c11 */ /* 0x040fe2000f8e20ff */
[----:B------:R-:W0:Y:S01]  /*0a00*/  LDCU UR6, c[0x0][0x3ac] ;  /* 0x00007580ff0677ac */ /* 0x000e220008000800 */
[----:B------:R-:W-:-:S03]  /*0a10*/  IADD3 R25, PT, PT, R25, 0x2, RZ ;  /* 0x0000000219197810 */ /* 0x000fc60007ffe0ff */
[----:B------:R-:W1:Y:S02]  /*0a20*/  LDS.128 R4, [R16] ;  /* 0x0000000010047984 */ /* 0x000e640000000c00 */
[----:B-1---5:R-:W-:Y:S01]  /*0a30*/  FADD R5, -R9, R5 ;  /* 0x0000000509057221 */ /* 0x022fe20000000100 */
[----:B------:R-:W-:Y:S01]  /*0a40*/  FADD R26, -R8, R4 ;  /* 0x00000004081a7221 */ /* 0x000fe20000000100 */
[----:B------:R-:W-:Y:S02]  /*0a50*/  FADD R6, -R10, R6 ;  /* 0x000000060a067221 */ /* 0x000fe40000000100 */
[----:B------:R-:W-:-:S04]  /*0a60*/  FMUL R17, R5, R5 ;  /* 0x0000000505117220 */ /* 0x000fc80000400000 */
[----:B------:R-:W-:-:S04]  /*0a70*/  FFMA R17, R26, R26, R17 ;  /* 0x0000001a1a117223 */ /* 0x000fc80000000011 */
[----:B------:R-:W-:-:S04]  /*0a80*/  FFMA R17, R6, R6, R17 ;  /* 0x0000000606117223 */ /* 0x000fc80000000011 */
[----:B0-----:R-:W-:-:S05]  /*0a90*/  FADD R27, R17, UR6 ;  /* 0x00000006111b7e21 */ /* 0x001fca0008000000 */
        /* <DEDUP_REMOVED lines=8> */
[----:B------:R-:W0:Y:S02]  /*0b20*/  LDS.128 R16, [R16+0x10] ;  /* 0x0000100010107984 */ /* 0x000e240000000c00 */
        /* <DEDUP_REMOVED lines=18> */
[----:B------:R-:W-:-:S04]  /*0c50*/  FMUL R5, R16, R5 ;  /* 0x0000000510057220 */ /* 0x000fc80000400000 */
[-C--:B------:R-:W-:Y:S01]  /*0c60*/  FFMA R23, R26, R5.reuse, R23 ;  /* 0x000000051a177223 */ /* 0x080fe20000000017 */
[-C--:B------:R-:W-:Y:S01]  /*0c70*/  FFMA R22, R17, R5.reuse, R22 ;  /* 0x0000000511167223 */ /* 0x080fe20000000016 */
[-C--:B------:R-:W-:Y:S01]  /*0c80*/  FFMA R21, R18, R5.reuse, R21 ;  /* 0x0000000512157223 */ /* 0x080fe20000000015 */
[----:B------:R-:W-:-:S07]  /*0c90*/  FFMA R24, R19, R5, R24 ;  /* 0x0000000513187223 */ /* 0x000fce0000000018 */
.L_x_4:
[----:B------:R-:W-:Y:S05]  /*0ca0*/  @P1 BRA `(.L_x_3) ;  /* 0x0000000000581947 */ /* 0x000fea0003800000 */
[----:B------:R-:W-:Y:S01]  /*0cb0*/  LEA R6, R25, UR5, 0x4 ;  /* 0x0000000519067c11 */ /* 0x000fe2000f8e20ff */
[----:B------:R-:W0:Y:S05]  /*0cc0*/  LDCU UR5, c[0x0][0x3ac] ;  /* 0x00007580ff0577ac */ /* 0x000e2a0008000800 */
[----:B------:R-:W1:Y:S02]  /*0cd0*/  LDS.128 R4, [R6] ;  /* 0x0000000006047984 */ /* 0x000e640000000c00 */
[----:B-1---5:R-:W-:Y:S01]  /*0ce0*/  FADD R5, -R9, R5 ;  /* 0x0000000509057221 */ /* 0x022fe20000000100 */
[----:B------:R-:W-:Y:S01]  /*0cf0*/  FADD R4, -R8, R4 ;  /* 0x0000000408047221 */ /* 0x000fe20000000100 */
[----:B------:R-:W-:-:S02]  /*0d00*/  FADD R16, -R10, R6 ;  /* 0x000000060a107221 */ /* 0x000fc40000000100 */
        /* <DEDUP_REMOVED lines=16> */
.L_x_3:
[----:B------:R-:W-:Y:S06]  /*0e10*/  BAR.SYNC.DEFER_BLOCKING 0x0 ;  /* 0x0000000000007b1d */ /* 0x000fec0000010000 */
[----:B------:R-:W-:Y:S05]  /*0e20*/  @P0 BRA `(.L_x_5) ;  /* 0xfffffff400380947 */ /* 0x000fea000383ffff */
.L_x_0:
[----:B------:R-:W0:Y:S01]  /*0e30*/  LDC R5, c[0x0][0x3a8] ;  /* 0x0000ea00ff057b82 */ /* 0x000e220000000800 */
[----:B------:R-:W1:Y:S01]  /*0e40*/  LDCU UR4, c[0x0][0x380] ;  /* 0x00007000ff0477ac */ /* 0x000e620008000800 */
[----:B-----5:R-:W-:-:S06]  /*0e50*/  FFMA R7, RZ, R24, R15 ;  /* 0x00000018ff077223 */ /* 0x020fcc000000000f */
[----:B------:R-:W2:Y:S08]  /*0e60*/  LDC.64 R16, c[0x0][0x390] ;  /* 0x0000e400ff107b82 */ /* 0x000eb00000000a00 */
[----:B------:R-:W3:Y:S01]  /*0e70*/  LDC.64 R2, c[0x0][0x3a0] ;  /* 0x0000e800ff027b82 */ /* 0x000ee20000000a00 */
[----:B-1----:R-:W-:Y:S01]  /*0e80*/  FFMA R4, R23, UR4, R12 ;  /* 0x0000000417047c23 */ /* 0x002fe2000800000c */
[----:B0-----:R-:W-:Y:S01]  /*0e90*/  FMUL R0, R5, UR4 ;  /* 0x0000000405007c20 */ /* 0x001fe20008400000 */
[----:B------:R-:W-:-:S03]  /*0ea0*/  FMUL R5, RZ, R5 ;  /* 0x00000005ff057220 */ /* 0x000fc60000400000 */
[----:B------:R-:W-:Y:S01]  /*0eb0*/  FMUL R6, R0, UR4 ;  /* 0x0000000400067c20 */ /* 0x000fe20008400000 */
[----:B------:R-:W-:-:S03]  /*0ec0*/  FMUL R0, R5, R24 ;  /* 0x0000001805007220 */ /* 0x000fc60000400000 */
[C---:B------:R-:W-:Y:S01]  /*0ed0*/  FMUL R5, R6.reuse, R23 ;  /* 0x0000001706057220 */ /* 0x040fe20000400000 */
[----:B------:R-:W-:Y:S01]  /*0ee0*/  FFMA R18, RZ, R15, R0 ;  /* 0x0000000fff127223 */ /* 0x000fe20000000000 */
[C---:B------:R-:W-:Y:S01]  /*0ef0*/  FMUL R0, R6.reuse, R22 ;  /* 0x0000001606007220 */ /* 0x040fe20000400000 */
[----:B------:R-:W-:Y:S01]  /*0f00*/  FMUL R15, R6, R21 ;  /* 0x00000015060f7220 */ /* 0x000fe20000400000 */
[----:B------:R-:W-:Y:S01]  /*0f10*/  FFMA R19, R12, UR4, R5 ;  /* 0x000000040c137c23 */ /* 0x000fe20008000005 */
[----:B------:R-:W-:Y:S01]  /*0f20*/  FADD R11, R11, R18 ;  /* 0x000000120b0b7221 */ /* 0x000fe20000000000 */
[----:B------:R-:W-:Y:S01]  /*0f30*/  FFMA R0, R13, UR4, R0 ;  /* 0x000000040d007c23 */ /* 0x000fe20008000000 */
[----:B------:R-:W-:Y:S01]  /*0f40*/  FFMA R15, R14, UR4, R15 ;  /* 0x000000040e0f7c23 */ /* 0x000fe2000800000f */
[----:B------:R-:W-:Y:S01]  /*0f50*/  FADD R8, R8, R19 ;  /* 0x0000001308087221 */ /* 0x000fe20000000000 */
[----:B--2---:R-:W-:-:S04]  /*0f60*/  IMAD.WIDE R16, R20, 0x10, R16 ;  /* 0x0000001014107825 */ /* 0x004fc800078e0210 */
[----:B------:R-:W-:Y:S01]  /*0f70*/  FADD R9, R9, R0 ;  /* 0x0000000009097221 */ /* 0x000fe20000000000 */
[----:B------:R-:W-:Y:S01]  /*0f80*/  FADD R10, R10, R15 ;  /* 0x0000000f0a0a7221 */ /* 0x000fe20000000000 */
[----:B------:R-:W-:Y:S01]  /*0f90*/  FFMA R5, R22, UR4, R13 ;  /* 0x0000000416057c23 */ /* 0x000fe2000800000d */
[----:B------:R-:W-:Y:S01]  /*0fa0*/  FFMA R6, R21, UR4, R14 ;  /* 0x0000000415067c23 */ /* 0x000fe2000800000e */
[----:B---3--:R-:W-:Y:S02]  /*0fb0*/  IMAD.WIDE R2, R20, 0x10, R2 ;  /* 0x0000001014027825 */ /* 0x008fe400078e0202 */
[----:B------:R-:W-:Y:S04]  /*0fc0*/  STG.E.128 desc[UR8][R16.64], R8 ;  /* 0x0000000810007986 */ /* 0x000fe8000c101d08 */
[----:B------:R-:W-:Y:S01]  /*0fd0*/  STG.E.128 desc[UR8][R2.64], R4 ;  /* 0x0000000402007986 */ /* 0x000fe2000c101d08 */
[----:B------:R-:W-:Y:S05]  /*0fe0*/  EXIT ;  /* 0x000000000000794d */ /* 0x000fea0003800000 */
.L_x_6:
[----:B------:R-:W-:-:S00]  /*0ff0*/  BRA `(.L_x_6) ;  /* 0xfffffffc00fc7947 */ /* 0x000fc0000383ffff */
[----:B------:R-:W-:-:S00]  /*1000*/  NOP ;  /* 0x0000000000007918 */ /* 0x000fc00000000000 */
[----:B------:R-:W-:-:S00]  /*1010*/  NOP ;  /* 0x0000000000007918 */ /* 0x000fc00000000000 */
[----:B------:R-:W-:-:S00]  /*1020*/  NOP ;  /* 0x0000000000007918 */ /* 0x000fc00000000000 */
[----:B------:R-:W-:-:S00]  /*1030*/  NOP ;  /* 0x0000000000007918 */ /* 0x000fc00000000000 */
[----:B------:R-:W-:-:S00]  /*1040*/  NOP ;  /* 0x0000000000007918 */ /* 0x000fc00000000000 */
[----:B------:R-:W-:-:S00]  /*1050*/  NOP ;  /* 0x0000000000007918 */ /* 0x000fc00000000000 */
[----:B------:R-:W-:-:S00]  /*1060*/  NOP ;  /* 0x0000000000007918 */ /* 0x000fc00000000000 */
[----:B------:R-:W-:-:S00]  /*1070*/  NOP ;  /* 0x0000000000007918 */ /* 0x000fc00000000000 */
.L_x_7:


//--------------------- .nv.shared.nbody_kernel   --------------------------
	.section	.nv.shared.nbody_kernel,"aw",@nobits
	.sectionflags	@""
	.align	16
.nv.shared.nbody_kernel:
	.zero		17408


//--------------------- .nv.shared.reserved.0     --------------------------
	.section	.nv.shared.reserved.0,"aw",@nobits
	.weak		__nv_reservedSMEM_offset_0_alias
	.size		__nv_reservedSMEM_offset_0_alias, 0, 64
	.other		__nv_reservedSMEM_offset_0_alias,@"STO_CUDA_RESERVED_SHARED STV_DEFAULT"
__nv_reservedSMEM_offset_0_alias:
	.zero		0
	.zero		64


//--------------------- .nv.constant0.nbody_kernel --------------------------
	.section	.nv.constant0.nbody_kernel,"a",@progbits
	.sectionflags	@""
	.align	4
.nv.constant0.nbody_kernel:
	.zero		944


//--------------------- SYMBOLS --------------------------

	.type		.nv.reservedSmem.offset0,@object
	.size		.nv.reservedSmem.offset0,0x4
	.type		.nv.reservedSmem.cap,@object
	.size		.nv.reservedSmem.cap,0x4
